//
// Generated by NVIDIA NVVM Compiler
//
// Compiler Build ID: CL-36424714
// Cuda compilation tools, release 13.0, V13.0.88
// Based on NVVM 20.0.0
//

.version 9.0
.target sm_100
.address_size 64

	// .globl	_Z4demoPi

.visible .entry _Z4demoPi(
	.param .u64 .ptr .align 1 _Z4demoPi_param_0
)
{
	.reg .pred 	%p<3>;
	.reg .b32 	%r<14>;
	.reg .b64 	%rd<5>;

	ld.param.u64 	%rd2, [_Z4demoPi_param_0];
	mov.u32 	%r1, %tid.x;
	setp.gt.u32 	%p1, %r1, 99;
	@%p1 bra 	$L__BB0_3;
	cvta.to.global.u64 	%rd3, %rd2;
	mul.wide.u32 	%rd4, %r1, 4;
	add.s64 	%rd1, %rd3, %rd4;
	mov.b32 	%r13, 0;
$L__BB0_2:
	ld.global.u32 	%r5, [%rd1];
	add.s32 	%r6, %r5, %r1;
	st.global.u32 	[%rd1], %r6;
	bar.sync 	0;
	ld.global.u32 	%r7, [%rd1];
	add.s32 	%r8, %r7, %r1;
	st.global.u32 	[%rd1], %r8;
	bar.sync 	0;
	ld.global.u32 	%r9, [%rd1];
	add.s32 	%r10, %r9, %r1;
	st.global.u32 	[%rd1], %r10;
	bar.sync 	0;
	ld.global.u32 	%r11, [%rd1];
	add.s32 	%r12, %r11, %r1;
	st.global.u32 	[%rd1], %r12;
	bar.sync 	0;
	add.s32 	%r13, %r13, 4;
	setp.ne.s32 	%p2, %r13, 100;
	@%p2 bra 	$L__BB0_2;
$L__BB0_3:
	ret;

}


// ===== COMPILED SASS (sm_100) =====

	.target	sm_100

	.elftype	@"ET_EXEC"


//--------------------- .note.nv.tkinfo           --------------------------
	.section	.note.nv.tkinfo,"",@"SHT_NOTE"
	.sectionflags	@"SHF_NOTE_NV_TKINFO"
	.tkinfo
        /*0018*/ 	.word	0x00000002
        /*0030*/ 	.string	""
        /*0030*/ 	.string	"ptxas"
        /*0030*/ 	.string	"Cuda compilation tools, release 13.0, V13.0.88"
        /*0030*/ 	.string	"Build cuda_13.0.r13.0/compiler.36424714_0"
        /*0030*/ 	.string	"-arch sm_100 -m 64 "



//--------------------- .note.nv.cuinfo           --------------------------
	.section	.note.nv.cuinfo,"",@"SHT_NOTE"
	.sectionflags	@"SHF_NOTE_NV_CUINFO"
        /*0018*/ 	.short	0x0002
        /*001a*/ 	.short	0x0064
        /*001c*/ 	.short	0x0082
	.zero		2


//--------------------- .nv.info                  --------------------------
	.section	.nv.info,"",@"SHT_CUDA_INFO"
	.align	4


	//----- nvinfo : EIATTR_REGCOUNT
	.align		4
        /*0000*/ 	.byte	0x04, 0x2f
        /*0002*/ 	.short	(.L_1 - .L_0)
	.align		4
.L_0:
        /*0004*/ 	.word	index@(_Z4demoPi)
        /*0008*/ 	.word	0x0000000e


	//----- nvinfo : EIATTR_FRAME_SIZE
	.align		4
.L_1:
        /*000c*/ 	.byte	0x04, 0x11
        /*000e*/ 	.short	(.L_3 - .L_2)
	.align		4
.L_2:
        /*0010*/ 	.word	index@(_Z4demoPi)
        /*0014*/ 	.word	0x00000000


	//----- nvinfo : EIATTR_MIN_STACK_SIZE
	.align		4
.L_3:
        /*0018*/ 	.byte	0x04, 0x12
        /*001a*/ 	.short	(.L_5 - .L_4)
	.align		4
.L_4:
        /*001c*/ 	.word	index@(_Z4demoPi)
        /*0020*/ 	.word	0x00000000
.L_5:


//--------------------- .nv.compat                --------------------------
	.section	.nv.compat,"",@"SHT_CUDA_COMPAT_INFO"
	.align	4
        /*0000*/ 	.byte	0x02, 0x09, 0x00, 0x00, 0x02, 0x02, 0x01, 0x00, 0x02, 0x05, 0x05, 0x00, 0x03, 0x07, 0x01, 0x01
        /*0010*/ 	.byte	0x02, 0x03, 0x00, 0x00, 0x02, 0x06, 0x01, 0x00, 0x04, 0x0b, 0x08, 0x00, 0x09, 0x00, 0x00, 0x00
        /*0020*/ 	.byte	0x00, 0x00, 0x00, 0x00


//--------------------- .nv.info._Z4demoPi        --------------------------
	.section	.nv.info._Z4demoPi,"",@"SHT_CUDA_INFO"
	.sectionflags	@""
	.align	4


	//----- nvinfo : EIATTR_CUDA_API_VERSION
	.align		4
        /*0000*/ 	.byte	0x04, 0x37
        /*0002*/ 	.short	(.L_7 - .L_6)
.L_6:
        /*0004*/ 	.word	0x00000082


	//----- nvinfo : EIATTR_KPARAM_INFO
	.align		4
.L_7:
        /*0008*/ 	.byte	0x04, 0x17
        /*000a*/ 	.short	(.L_9 - .L_8)
.L_8:
        /*000c*/ 	.word	0x00000000
        /*0010*/ 	.short	0x0000
        /*0012*/ 	.short	0x0000
        /*0014*/ 	.byte	0x00, 0xf5, 0x21, 0x00


	//----- nvinfo : EIATTR_SPARSE_MMA_MASK
	.align		4
.L_9:
        /*0018*/ 	.byte	0x03, 0x50
        /*001a*/ 	.short	0x0000


	//----- nvinfo : EIATTR_MAXREG_COUNT
	.align		4
        /*001c*/ 	.byte	0x03, 0x1b
        /*001e*/ 	.short	0x00ff


	//----- nvinfo : EIATTR_NUM_BARRIERS
	.align		4
        /*0020*/ 	.byte	0x02, 0x4c
        /*0022*/ 	.byte	0x01
	.zero		1


	//----- nvinfo : EIATTR_MERCURY_ISA_VERSION
	.align		4
        /*0024*/ 	.byte	0x03, 0x5f
        /*0026*/ 	.short	0x0101


	//----- nvinfo : EIATTR_VRC_CTA_INIT_COUNT
	.align		4
        /*0028*/ 	.byte	0x02, 0x4a
	.zero		1
	.zero		1


	//----- nvinfo : EIATTR_EXIT_INSTR_OFFSETS
	.align		4
        /*002c*/ 	.byte	0x04, 0x1c
        /*002e*/ 	.short	(.L_11 - .L_10)


	//   ....[0]....
.L_10:
        /*0030*/ 	.word	0x00000030


	//   ....[1]....
        /*0034*/ 	.word	0x00001970


	//----- nvinfo : EIATTR_CBANK_PARAM_SIZE
	.align		4
.L_11:
        /*0038*/ 	.byte	0x03, 0x19
        /*003a*/ 	.short	0x0008


	//----- nvinfo : EIATTR_PARAM_CBANK
	.align		4
        /*003c*/ 	.byte	0x04, 0x0a
        /*003e*/ 	.short	(.L_13 - .L_12)
	.align		4
.L_12:
        /*0040*/ 	.word	index@(.nv.constant0._Z4demoPi)
        /*0044*/ 	.short	0x0380
        /*0046*/ 	.short	0x0008


	//----- nvinfo : EIATTR_SW_WAR
	.align		4
.L_13:
        /*0048*/ 	.byte	0x04, 0x36
        /*004a*/ 	.short	(.L_15 - .L_14)
.L_14:
        /*004c*/ 	.word	0x00000008
.L_15:


//--------------------- .nv.callgraph             --------------------------
	.section	.nv.callgraph,"",@"SHT_CUDA_CALLGRAPH"
	.align	4
	.sectionentsize	8
	.align		4
        /*0000*/ 	.word	0x00000000
	.align		4
        /*0004*/ 	.word	0xffffffff
	.align		4
        /*0008*/ 	.word	0x00000000
	.align		4
        /*000c*/ 	.word	0xfffffffe
	.align		4
        /*0010*/ 	.word	0x00000000
	.align		4
        /*0014*/ 	.word	0xfffffffd
	.align		4
        /*0018*/ 	.word	0x00000000
	.align		4
        /*001c*/ 	.word	0xfffffffc


//--------------------- .text._Z4demoPi           --------------------------
	.section	.text._Z4demoPi,"ax",@progbits
	.align	128
        .global         _Z4demoPi
        .type           _Z4demoPi,@function
        .size           _Z4demoPi,(.L_x_1 - _Z4demoPi)
        .other          _Z4demoPi,@"STO_CUDA_ENTRY STV_DEFAULT"
_Z4demoPi:
.text._Z4demoPi:
[----:B------:R-:W-:Y:S01]  /*0000*/  LDC R1, c[0x0][0x37c] ;  /* 0x0000df00ff017b82 */ /* 0x000fe20000000800 */
[----:B------:R-:W0:Y:S02]  /*0010*/  S2R R0, SR_TID.X ;  /* 0x0000000000007919 */ /* 0x000e240000002100 */
[----:B0-----:R-:W-:-:S13]  /*0020*/  ISETP.GT.U32.AND P0, PT, R0, 0x63, PT ;  /* 0x000000630000780c */ /* 0x001fda0003f04070 */
[----:B------:R-:W-:Y:S05]  /*0030*/  @P0 EXIT ;  /* 0x000000000000094d */ /* 0x000fea0003800000 */
[----:B------:R-:W0:Y:S01]  /*0040*/  LDC.64 R2, c[0x0][0x380] ;  /* 0x0000e000ff027b82 */ /* 0x000e220000000a00 */
[----:B------:R-:W1:Y:S01]  /*0050*/  LDCU.64 UR4, c[0x0][0x358] ;  /* 0x00006b00ff0477ac */ /* 0x000e620008000a00 */
[----:B0-----:R-:W-:-:S05]  /*0060*/  IMAD.WIDE.U32 R2, R0, 0x4, R2 ;  /* 0x0000000400027825 */ /* 0x001fca00078e0002 */
[----:B-1----:R-:W2:Y:S02]  /*0070*/  LDG.E R5, desc[UR4][R2.64] ;  /* 0x0000000402057981 */ /* 0x002ea4000c1e1900 */
[----:B--2---:R-:W-:-:S05]  /*0080*/  IMAD.IADD R5, R0, 0x1, R5 ;  /* 0x0000000100057824 */ /* 0x004fca00078e0205 */
[----:B------:R0:W-:Y:S01]  /*0090*/  STG.E desc[UR4][R2.64], R5 ;  /* 0x0000000502007986 */ /* 0x0001e2000c101904 */
[----:B------:R-:W-:Y:S06]  /*00a0*/  BAR.SYNC.DEFER_BLOCKING 0x0 ;  /* 0x0000000000007b1d */ /* 0x000fec0000010000 */
[----:B------:R-:W2:Y:S02]  /*00b0*/  LDG.E R7, desc[UR4][R2.64] ;  /* 0x0000000402077981 */ /* 0x000ea4000c1e1900 */
[----:B--2---:R-:W-:-:S05]  /*00c0*/  IMAD.IADD R7, R0, 0x1, R7 ;  /* 0x0000000100077824 */ /* 0x004fca00078e0207 */
[----:B------:R1:W-:Y:S01]  /*00d0*/  STG.E desc[UR4][R2.64], R7 ;  /* 0x0000000702007986 */ /* 0x0003e2000c101904 */
[----:B------:R-:W-:Y:S06]  /*00e0*/  BAR.SYNC.DEFER_BLOCKING 0x0 ;  /* 0x0000000000007b1d */ /* 0x000fec0000010000 */
[----:B------:R-:W2:Y:S02]  /*00f0*/  LDG.E R9, desc[UR4][R2.64] ;  /* 0x0000000402097981 */ /* 0x000ea4000c1e1900 */
[----:B--2---:R-:W-:-:S05]  /*0100*/  IADD3 R9, PT, PT, R0, R9, RZ ;  /* 0x0000000900097210 */ /* 0x004fca0007ffe0ff */
[----:B------:R2:W-:Y:S01]  /*0110*/  STG.E desc[UR4][R2.64], R9 ;  /* 0x0000000902007986 */ /* 0x0005e2000c101904 */
[----:B------:R-:W-:Y:S06]  /*0120*/  BAR.SYNC.DEFER_BLOCKING 0x0 ;  /* 0x0000000000007b1d */ /* 0x000fec0000010000 */
[----:B------:R-:W3:Y:S02]  /*0130*/  LDG.E R11, desc[UR4][R2.64] ;  /* 0x00000004020b7981 */ /* 0x000ee4000c1e1900 */
[----:B---3--:R-:W-:-:S05]  /*0140*/  IMAD.IADD R11, R0, 0x1, R11 ;  /* 0x00000001000b7824 */ /* 0x008fca00078e020b */
[----:B------:R3:W-:Y:S01]  /*0150*/  STG.E desc[UR4][R2.64], R11 ;  /* 0x0000000b02007986 */ /* 0x0007e2000c101904 */
[----:B------:R-:W-:Y:S06]  /*0160*/  BAR.SYNC.DEFER_BLOCKING 0x0 ;  /* 0x0000000000007b1d */ /* 0x000fec0000010000 */
[----:B0-----:R-:W4:Y:S02]  /*0170*/  LDG.E R5, desc[UR4][R2.64] ;  /* 0x0000000402057981 */ /* 0x001f24000c1e1900 */
[----:B----4-:R-:W-:-:S05]  /*0180*/  IADD3 R5, PT, PT, R0, R5, RZ ;  /* 0x0000000500057210 */ /* 0x010fca0007ffe0ff */
[----:B------:R0:W-:Y:S01]  /*0190*/  STG.E desc[UR4][R2.64], R5 ;  /* 0x0000000502007986 */ /* 0x0001e2000c101904 */
[----:B------:R-:W-:Y:S06]  /*01a0*/  BAR.SYNC.DEFER_BLOCKING 0x0 ;  /* 0x0000000000007b1d */ /* 0x000fec0000010000 */
[----:B-1----:R-:W4:Y:S02]  /*01b0*/  LDG.E R7, desc[UR4][R2.64] ;  /* 0x0000000402077981 */ /* 0x002f24000c1e1900 */
[----:B----4-:R-:W-:-:S05]  /*01c0*/  IMAD.IADD R7, R0, 0x1, R7 ;  /* 0x0000000100077824 */ /* 0x010fca00078e0207 */
[----:B------:R1:W-:Y:S01]  /*01d0*/  STG.E desc[UR4][R2.64], R7 ;  /* 0x0000000702007986 */ /* 0x0003e2000c101904 */
[----:B------:R-:W-:Y:S06]  /*01e0*/  BAR.SYNC.DEFER_BLOCKING 0x0 ;  /* 0x0000000000007b1d */ /* 0x000fec0000010000 */
[----:B--2---:R-:W2:Y:S02]  /*01f0*/  LDG.E R9, desc[UR4][R2.64] ;  /* 0x0000000402097981 */ /* 0x004ea4000c1e1900 */
[----:B--2---:R-:W-:-:S05]  /*0200*/  IADD3 R9, PT, PT, R0, R9, RZ ;  /* 0x0000000900097210 */ /* 0x004fca0007ffe0ff */
[----:B------:R2:W-:Y:S01]  /*0210*/  STG.E desc[UR4][R2.64], R9 ;  /* 0x0000000902007986 */ /* 0x0005e2000c101904 */
[----:B------:R-:W-:Y:S06]  /*0220*/  BAR.SYNC.DEFER_BLOCKING 0x0 ;  /* 0x0000000000007b1d */ /* 0x000fec0000010000 */
[----:B---3--:R-:W3:Y:S02]  /*0230*/  LDG.E R11, desc[UR4][R2.64] ;  /* 0x00000004020b7981 */ /* 0x008ee4000c1e1900 */
        /* <DEDUP_REMOVED lines=357> */
[----:B------:R-:W-:Y:S01]  /*1890*/  STG.E desc[UR4][R2.64], R5 ;  /* 0x0000000502007986 */ /* 0x000fe2000c101904 */
[----:B------:R-:W-:Y:S06]  /*18a0*/  BAR.SYNC.DEFER_BLOCKING 0x0 ;  /* 0x0000000000007b1d */ /* 0x000fec0000010000 */
[----:B-1----:R-:W4:Y:S02]  /*18b0*/  LDG.E R7, desc[UR4][R2.64] ;  /* 0x0000000402077981 */ /* 0x002f24000c1e1900 */
[----:B----4-:R-:W-:-:S05]  /*18c0*/  IMAD.IADD R7, R7, 0x1, R0 ;  /* 0x0000000107077824 */ /* 0x010fca00078e0200 */
[----:B------:R-:W-:Y:S01]  /*18d0*/  STG.E desc[UR4][R2.64], R7 ;  /* 0x0000000702007986 */ /* 0x000fe2000c101904 */
[----:B------:R-:W-:Y:S06]  /*18e0*/  BAR.SYNC.DEFER_BLOCKING 0x0 ;  /* 0x0000000000007b1d */ /* 0x000fec0000010000 */
[----:B--2---:R-:W2:Y:S02]  /*18f0*/  LDG.E R9, desc[UR4][R2.64] ;  /* 0x0000000402097981 */ /* 0x004ea4000c1e1900 */
[----:B--2---:R-:W-:-:S05]  /*1900*/  IADD3 R9, PT, PT, R9, R0, RZ ;  /* 0x0000000009097210 */ /* 0x004fca0007ffe0ff */
[----:B------:R-:W-:Y:S01]  /*1910*/  STG.E desc[UR4][R2.64], R9 ;  /* 0x0000000902007986 */ /* 0x000fe2000c101904 */
[----:B------:R-:W-:Y:S06]  /*1920*/  BAR.SYNC.DEFER_BLOCKING 0x0 ;  /* 0x0000000000007b1d */ /* 0x000fec0000010000 */
[----:B---3--:R-:W2:Y:S02]  /*1930*/  LDG.E R11, desc[UR4][R2.64] ;  /* 0x00000004020b7981 */ /* 0x008ea4000c1e1900 */
[----:B--2---:R-:W-:-:S05]  /*1940*/  IADD3 R11, PT, PT, R11, R0, RZ ;  /* 0x000000000b0b7210 */ /* 0x004fca0007ffe0ff */
[----:B------:R-:W-:Y:S01]  /*1950*/  STG.E desc[UR4][R2.64], R11 ;  /* 0x0000000b02007986 */ /* 0x000fe2000c101904 */
[----:B------:R-:W-:Y:S06]  /*1960*/  BAR.SYNC.DEFER_BLOCKING 0x0 ;  /* 0x0000000000007b1d */ /* 0x000fec0000010000 */
[----:B------:R-:W-:Y:S05]  /*1970*/  EXIT ;  /* 0x000000000000794d */ /* 0x000fea0003800000 */
.L_x_0:
[----:B------:R-:W-:-:S00]  /*1980*/  BRA `(.L_x_0) ;  /* 0xfffffffc00fc7947 */ /* 0x000fc0000383ffff */
[----:B------:R-:W-:-:S00]  /*1990*/  NOP ;  /* 0x0000000000007918 */ /* 0x000fc00000000000 */
        /* <DEDUP_REMOVED lines=14> */
.L_x_1:


//--------------------- .nv.shared.reserved.0     --------------------------
	.section	.nv.shared.reserved.0,"aw",@nobits
	.weak		__nv_reservedSMEM_offset_0_alias
	.size		__nv_reservedSMEM_offset_0_alias, 0, 64
	.other		__nv_reservedSMEM_offset_0_alias,@"STO_CUDA_RESERVED_SHARED STV_DEFAULT"
__nv_reservedSMEM_offset_0_alias:
	.zero		0
	.zero		64


//--------------------- .nv.constant0._Z4demoPi   --------------------------
	.section	.nv.constant0._Z4demoPi,"a",@progbits
	.sectionflags	@""
	.align	4
.nv.constant0._Z4demoPi:
	.zero		904


//--------------------- SYMBOLS --------------------------

	.type		.nv.reservedSmem.offset0,@object
	.size		.nv.reservedSmem.offset0,0x4
